	.headerflags	@"EF_CUDA_TEXMODE_UNIFIED EF_CUDA_64BIT_ADDRESS EF_CUDA_ACCELERATORS EF_CUDA_SM90 EF_CUDA_VIRTUAL_SM(EF_CUDA_SM90)"
	.elftype	@"ET_EXEC"


//--------------------- .nv.info                  --------------------------
	.section	.nv.info,"",@"SHT_CUDA_INFO"
	.align	4


	//----- nvinfo : EIATTR_REGCOUNT
	.align		4
        /*0000*/ 	.byte	0x04, 0x2f
        /*0002*/ 	.short	(.L_1 - .L_0)
	.align		4
.L_0:
        /*0004*/ 	.word	index@(triton_poi_fused_convolution_leaky_relu_2)
        /*0008*/ 	.word	0x0000000e


	//----- nvinfo : EIATTR_MIN_STACK_SIZE
	.align		4
.L_1:
        /*000c*/ 	.byte	0x04, 0x12
        /*000e*/ 	.short	(.L_3 - .L_2)
	.align		4
.L_2:
        /*0010*/ 	.word	index@(triton_poi_fused_convolution_leaky_relu_2)
        /*0014*/ 	.word	0x00000000


	//----- nvinfo : EIATTR_FRAME_SIZE
	.align		4
.L_3:
        /*0018*/ 	.byte	0x04, 0x11
        /*001a*/ 	.short	(.L_5 - .L_4)
	.align		4
.L_4:
        /*001c*/ 	.word	index@(triton_poi_fused_convolution_leaky_relu_2)
        /*0020*/ 	.word	0x00000000


	//----- nvinfo : EIATTR_MIN_STACK_SIZE
	.align		4
.L_5:
        /*0024*/ 	.byte	0x04, 0x12
        /*0026*/ 	.short	(.L_7 - .L_6)
	.align		4
.L_6:
        /*0028*/ 	.word	index@(triton_poi_fused_convolution_leaky_relu_2)
        /*002c*/ 	.word	0x00000000
.L_7:


//--------------------- .nv.info.triton_poi_fused_convolution_leaky_relu_2 --------------------------
	.section	.nv.info.triton_poi_fused_convolution_leaky_relu_2,"",@"SHT_CUDA_INFO"
	.sectionflags	@""
	.align	4


	//----- nvinfo : EIATTR_CUDA_API_VERSION
	.align		4
        /*0000*/ 	.byte	0x04, 0x37
        /*0002*/ 	.short	(.L_9 - .L_8)
.L_8:
        /*0004*/ 	.word	0x0000007c


	//----- nvinfo : EIATTR_KPARAM_INFO
	.align		4
.L_9:
        /*0008*/ 	.byte	0x04, 0x17
        /*000a*/ 	.short	(.L_11 - .L_10)
.L_10:
        /*000c*/ 	.word	0x00000000
        /*0010*/ 	.short	0x0002
        /*0012*/ 	.short	0x0010
        /*0014*/ 	.byte	0x00, 0xf0, 0x11, 0x00


	//----- nvinfo : EIATTR_KPARAM_INFO
	.align		4
.L_11:
        /*0018*/ 	.byte	0x04, 0x17
        /*001a*/ 	.short	(.L_13 - .L_12)
.L_12:
        /*001c*/ 	.word	0x00000000
        /*0020*/ 	.short	0x0001
        /*0022*/ 	.short	0x0008
        /*0024*/ 	.byte	0x00, 0xf4, 0x21, 0x00


	//----- nvinfo : EIATTR_KPARAM_INFO
	.align		4
.L_13:
        /*0028*/ 	.byte	0x04, 0x17
        /*002a*/ 	.short	(.L_15 - .L_14)
.L_14:
        /*002c*/ 	.word	0x00000000
        /*0030*/ 	.short	0x0000
        /*0032*/ 	.short	0x0000
        /*0034*/ 	.byte	0x00, 0xf4, 0x21, 0x00


	//----- nvinfo : EIATTR_SPARSE_MMA_MASK
	.align		4
.L_15:
        /*0038*/ 	.byte	0x03, 0x50
        /*003a*/ 	.short	0x0000


	//----- nvinfo : EIATTR_MAXREG_COUNT
	.align		4
        /*003c*/ 	.byte	0x03, 0x1b
        /*003e*/ 	.short	0x00ff


	//----- nvinfo : EIATTR_EXIT_INSTR_OFFSETS
	.align		4
        /*0040*/ 	.byte	0x04, 0x1c
        /*0042*/ 	.short	(.L_17 - .L_16)


	//   ....[0]....
.L_16:
        /*0044*/ 	.word	0x00000220


	//----- nvinfo : EIATTR_REQNTID
	.align		4
.L_17:
        /*0048*/ 	.byte	0x04, 0x10
        /*004a*/ 	.short	(.L_19 - .L_18)
.L_18:
        /*004c*/ 	.word	0x00000080
        /*0050*/ 	.word	0x00000001
        /*0054*/ 	.word	0x00000001


	//----- nvinfo : EIATTR_CBANK_PARAM_SIZE
	.align		4
.L_19:
        /*0058*/ 	.byte	0x03, 0x19
        /*005a*/ 	.short	0x0014


	//----- nvinfo : EIATTR_PARAM_CBANK
	.align		4
        /*005c*/ 	.byte	0x04, 0x0a
        /*005e*/ 	.short	(.L_21 - .L_20)
	.align		4
.L_20:
        /*0060*/ 	.word	index@(.nv.constant0.triton_poi_fused_convolution_leaky_relu_2)
        /*0064*/ 	.short	0x0210
        /*0066*/ 	.short	0x0014


	//----- nvinfo : EIATTR_SW_WAR
	.align		4
.L_21:
        /*0068*/ 	.byte	0x04, 0x36
        /*006a*/ 	.short	(.L_23 - .L_22)
.L_22:
        /*006c*/ 	.word	0x00000008
.L_23:


//--------------------- .nv.callgraph             --------------------------
	.section	.nv.callgraph,"",@"SHT_CUDA_CALLGRAPH"
	.align	4
	.sectionentsize	8
	.align		4
        /*0000*/ 	.word	0x00000000
	.align		4
        /*0004*/ 	.word	0xffffffff
	.align		4
        /*0008*/ 	.word	0x00000000
	.align		4
        /*000c*/ 	.word	0xfffffffe
	.align		4
        /*0010*/ 	.word	0x00000000
	.align		4
        /*0014*/ 	.word	0xfffffffd
	.align		4
        /*0018*/ 	.word	0x00000000
	.align		4
        /*001c*/ 	.word	0xfffffffc


//--------------------- .text.triton_poi_fused_convolution_leaky_relu_2 --------------------------
	.section	.text.triton_poi_fused_convolution_leaky_relu_2,"ax",@progbits
	.align	128
        .global         triton_poi_fused_convolution_leaky_relu_2
        .type           triton_poi_fused_convolution_leaky_relu_2,@function
        .size           triton_poi_fused_convolution_leaky_relu_2,(.L_x_1 - triton_poi_fused_convolution_leaky_relu_2)
        .other          triton_poi_fused_convolution_leaky_relu_2,@"STO_CUDA_ENTRY STV_DEFAULT"
triton_poi_fused_convolution_leaky_relu_2:
.text.triton_poi_fused_convolution_leaky_relu_2:
[----:B------:R-:W-:Y:S01]  /*0000*/  LDC R1, c[0x0][0x28] ;  /* 0x00000a00ff017b82 */ /* 0x000fe20000000800 */
[----:B------:R-:W1:Y:S07]  /*0010*/  S2R R0, SR_TID.X ;  /* 0x0000000000007919 */ /* 0x000e6e0000002100 */
[----:B------:R-:W2:Y:S01]  /*0020*/  LDC.64 R4, c[0x0][0x218] ;  /* 0x00008600ff047b82 */ /* 0x000ea20000000a00 */
[----:B------:R-:W-:Y:S01]  /*0030*/  ULDC.64 UR4, c[0x0][0x208] ;  /* 0x0000820000047ab9 */ /* 0x000fe20000000a00 */
[----:B------:R-:W3:Y:S06]  /*0040*/  S2R R7, SR_CTAID.X ;  /* 0x0000000000077919 */ /* 0x000eec0000002500 */
[----:B------:R-:W4:Y:S01]  /*0050*/  LDC.64 R2, c[0x0][0x210] ;  /* 0x00008400ff027b82 */ /* 0x000f220000000a00 */
[----:B-1----:R-:W-:Y:S01]  /*0060*/  IMAD.SHL.U32 R0, R0, 0x4, RZ ;  /* 0x0000000400007824 */ /* 0x002fe200078e00ff */
[----:B---3--:R-:W-:-:S04]  /*0070*/  SHF.R.S32.HI R6, RZ, 0x16, R7 ;  /* 0x00000016ff067819 */ /* 0x008fc80000011407 */
[----:B------:R-:W-:Y:S02]  /*0080*/  LOP3.LUT R0, R0, 0x1fc, RZ, 0xc0, !PT ;  /* 0x000001fc00007812 */ /* 0x000fe400078ec0ff */
[----:B------:R-:W-:Y:S02]  /*0090*/  SGXT R6, R6, 0x1 ;  /* 0x000000010606781a */ /* 0x000fe40000000200 */
[----:B------:R-:W-:-:S04]  /*00a0*/  LEA R7, R7, R0, 0x9 ;  /* 0x0000000007077211 */ /* 0x000fc800078e48ff */
[----:B------:R-:W-:Y:S01]  /*00b0*/  LEA.HI R6, R6, R7, RZ, 0x6 ;  /* 0x0000000706067211 */ /* 0x000fe200078f30ff */
[----:B----4-:R-:W-:-:S03]  /*00c0*/  IMAD.WIDE R2, R7, 0x4, R2 ;  /* 0x0000000407027825 */ /* 0x010fc600078e0202 */
[--C-:B------:R-:W-:Y:S02]  /*00d0*/  SHF.R.S32.HI R0, RZ, 0x6, R6.reuse ;  /* 0x00000006ff007819 */ /* 0x100fe40000011406 */
[----:B------:R-:W-:-:S04]  /*00e0*/  SHF.R.S32.HI R9, RZ, 0x1f, R6 ;  /* 0x0000001fff097819 */ /* 0x000fc80000011406 */
[----:B------:R-:W-:-:S04]  /*00f0*/  LEA.HI R9, R9, R0, RZ, 0x8 ;  /* 0x0000000009097211 */ /* 0x000fc800078f40ff */
[----:B------:R-:W-:-:S05]  /*0100*/  LOP3.LUT R9, R9, 0xffffff00, RZ, 0xc0, !PT ;  /* 0xffffff0009097812 */ /* 0x000fca00078ec0ff */
[----:B------:R-:W-:-:S04]  /*0110*/  IMAD.IADD R9, R0, 0x1, -R9 ;  /* 0x0000000100097824 */ /* 0x000fc800078e0a09 */
[----:B--2---:R-:W-:Y:S02]  /*0120*/  IMAD.WIDE R4, R9, 0x4, R4 ;  /* 0x0000000409047825 */ /* 0x004fe400078e0204 */
[----:B------:R-:W2:Y:S04]  /*0130*/  LDG.E.128 R8, desc[UR4][R2.64] ;  /* 0x0000000402087981 */ /* 0x000ea8000c1e1d00 */
[----:B------:R-:W2:Y:S02]  /*0140*/  LDG.E.EL R4, desc[UR4][R4.64] ;  /* 0x0000000404047981 */ /* 0x000ea4000c2e1900 */
[CC--:B--2---:R-:W-:Y:S01]  /*0150*/  FSETP.GT.AND P2, PT, R9.reuse, -R4.reuse, PT ;  /* 0x800000040900720b */ /* 0x0c4fe20003f44000 */
[--C-:B------:R-:W-:Y:S01]  /*0160*/  FADD R9, R9, R4.reuse ;  /* 0x0000000409097221 */ /* 0x100fe20000000000 */
[CC--:B------:R-:W-:Y:S01]  /*0170*/  FSETP.GT.AND P1, PT, R10.reuse, -R4.reuse, PT ;  /* 0x800000040a00720b */ /* 0x0c0fe20003f24000 */
[--C-:B------:R-:W-:Y:S01]  /*0180*/  FADD R10, R10, R4.reuse ;  /* 0x000000040a0a7221 */ /* 0x100fe20000000000 */
[CC--:B------:R-:W-:Y:S01]  /*0190*/  FSETP.GT.AND P0, PT, R11.reuse, -R4.reuse, PT ;  /* 0x800000040b00720b */ /* 0x0c0fe20003f04000 */
[--C-:B------:R-:W-:Y:S01]  /*01a0*/  FADD R11, R11, R4.reuse ;  /* 0x000000040b0b7221 */ /* 0x100fe20000000000 */
[C---:B------:R-:W-:Y:S01]  /*01b0*/  FSETP.GT.AND P3, PT, R8.reuse, -R4, PT ;  /* 0x800000040800720b */ /* 0x040fe20003f64000 */
[----:B------:R-:W-:-:S06]  /*01c0*/  FADD R8, R8, R4 ;  /* 0x0000000408087221 */ /* 0x000fcc0000000000 */
[----:B------:R-:W-:Y:S02]  /*01d0*/  @!P2 FMUL R9, R9, 0.20000000298023223877 ;  /* 0x3e4ccccd0909a820 */ /* 0x000fe40000400000 */
[----:B------:R-:W-:Y:S02]  /*01e0*/  @!P1 FMUL R10, R10, 0.20000000298023223877 ;  /* 0x3e4ccccd0a0a9820 */ /* 0x000fe40000400000 */
[----:B------:R-:W-:Y:S02]  /*01f0*/  @!P0 FMUL R11, R11, 0.20000000298023223877 ;  /* 0x3e4ccccd0b0b8820 */ /* 0x000fe40000400000 */
[----:B------:R-:W-:-:S05]  /*0200*/  @!P3 FMUL R8, R8, 0.20000000298023223877 ;  /* 0x3e4ccccd0808b820 */ /* 0x000fca0000400000 */
[----:B------:R-:W-:Y:S01]  /*0210*/  STG.E.128 desc[UR4][R2.64], R8 ;  /* 0x0000000802007986 */ /* 0x000fe2000c101d04 */
[----:B------:R-:W-:Y:S05]  /*0220*/  EXIT ;  /* 0x000000000000794d */ /* 0x000fea0003800000 */
.L_x_0:
[----:B------:R-:W-:-:S00]  /*0230*/  BRA `(.L_x_0) ;  /* 0xfffffffc00fc7947 */ /* 0x000fc0000383ffff */
[----:B------:R-:W-:-:S00]  /*0240*/  NOP ;  /* 0x0000000000007918 */ /* 0x000fc00000000000 */
        /* <DEDUP_REMOVED lines=11> */
.L_x_1:


//--------------------- .nv.constant0.triton_poi_fused_convolution_leaky_relu_2 --------------------------
	.section	.nv.constant0.triton_poi_fused_convolution_leaky_relu_2,"a",@progbits
	.sectionflags	@""
	.align	4
.nv.constant0.triton_poi_fused_convolution_leaky_relu_2:
	.zero		548
